//
// Generated by NVIDIA NVVM Compiler
//
// Compiler Build ID: CL-36424714
// Cuda compilation tools, release 13.0, V13.0.88
// Based on NVVM 20.0.0
//

.version 9.0
.target sm_100
.address_size 64

	// .globl	s_transpose
.extern .shared .align 16 .b8 tile[];

.visible .entry s_transpose(
	.param .u64 .ptr .align 1 s_transpose_param_0,
	.param .u64 .ptr .align 1 s_transpose_param_1,
	.param .u32 s_transpose_param_2,
	.param .u32 s_transpose_param_3
)
{
	.reg .pred 	%p<6>;
	.reg .b32 	%r<20>;
	.reg .b32 	%f<3>;
	.reg .b64 	%rd<9>;

	ld.param.u64 	%rd1, [s_transpose_param_0];
	ld.param.u64 	%rd2, [s_transpose_param_1];
	ld.param.u32 	%r4, [s_transpose_param_2];
	ld.param.u32 	%r6, [s_transpose_param_3];
	mov.u32 	%r7, %ctaid.x;
	mov.u32 	%r8, %ntid.x;
	mov.u32 	%r9, %tid.x;
	mad.lo.s32 	%r1, %r7, %r8, %r9;
	mov.u32 	%r10, %ctaid.y;
	mov.u32 	%r11, %ntid.y;
	mov.u32 	%r12, %tid.y;
	mad.lo.s32 	%r13, %r10, %r11, %r12;
	setp.lt.s32 	%p2, %r1, %r4;
	setp.lt.s32 	%p3, %r13, %r6;
	and.pred  	%p1, %p2, %p3;
	shl.b32 	%r14, %r12, 2;
	add.s32 	%r15, %r14, %r9;
	shl.b32 	%r16, %r15, 2;
	mov.u32 	%r17, tile;
	add.s32 	%r3, %r17, %r16;
	not.pred 	%p4, %p1;
	@%p4 bra 	$L__BB0_2;
	cvta.to.global.u64 	%rd3, %rd2;
	mad.lo.s32 	%r18, %r6, %r1, %r13;
	mul.wide.s32 	%rd4, %r18, 4;
	add.s64 	%rd5, %rd3, %rd4;
	ld.global.f32 	%f1, [%rd5];
	st.shared.f32 	[%r3], %f1;
$L__BB0_2:
	bar.sync 	0;
	@%p4 bra 	$L__BB0_4;
	ld.shared.f32 	%f2, [%r3];
	mad.lo.s32 	%r19, %r4, %r13, %r1;
	cvta.to.global.u64 	%rd6, %rd1;
	mul.wide.s32 	%rd7, %r19, 4;
	add.s64 	%rd8, %rd6, %rd7;
	st.global.f32 	[%rd8], %f2;
$L__BB0_4:
	ret;

}


// ===== COMPILED SASS (sm_100) =====

	.target	sm_100

	.elftype	@"ET_EXEC"


//--------------------- .note.nv.tkinfo           --------------------------
	.section	.note.nv.tkinfo,"",@"SHT_NOTE"
	.sectionflags	@"SHF_NOTE_NV_TKINFO"
	.tkinfo
        /*0018*/ 	.word	0x00000002
        /*0030*/ 	.string	""
        /*0030*/ 	.string	"ptxas"
        /*0030*/ 	.string	"Cuda compilation tools, release 13.0, V13.0.88"
        /*0030*/ 	.string	"Build cuda_13.0.r13.0/compiler.36424714_0"
        /*0030*/ 	.string	"-arch sm_100 -m 64 "



//--------------------- .note.nv.cuinfo           --------------------------
	.section	.note.nv.cuinfo,"",@"SHT_NOTE"
	.sectionflags	@"SHF_NOTE_NV_CUINFO"
        /*0018*/ 	.short	0x0002
        /*001a*/ 	.short	0x0064
        /*001c*/ 	.short	0x0082
	.zero		2


//--------------------- .nv.info                  --------------------------
	.section	.nv.info,"",@"SHT_CUDA_INFO"
	.align	4


	//----- nvinfo : EIATTR_REGCOUNT
	.align		4
        /*0000*/ 	.byte	0x04, 0x2f
        /*0002*/ 	.short	(.L_1 - .L_0)
	.align		4
.L_0:
        /*0004*/ 	.word	index@(s_transpose)
        /*0008*/ 	.word	0x0000000c


	//----- nvinfo : EIATTR_FRAME_SIZE
	.align		4
.L_1:
        /*000c*/ 	.byte	0x04, 0x11
        /*000e*/ 	.short	(.L_3 - .L_2)
	.align		4
.L_2:
        /*0010*/ 	.word	index@(s_transpose)
        /*0014*/ 	.word	0x00000000


	//----- nvinfo : EIATTR_MIN_STACK_SIZE
	.align		4
.L_3:
        /*0018*/ 	.byte	0x04, 0x12
        /*001a*/ 	.short	(.L_5 - .L_4)
	.align		4
.L_4:
        /*001c*/ 	.word	index@(s_transpose)
        /*0020*/ 	.word	0x00000000
.L_5:


//--------------------- .nv.compat                --------------------------
	.section	.nv.compat,"",@"SHT_CUDA_COMPAT_INFO"
	.align	4
        /*0000*/ 	.byte	0x02, 0x09, 0x00, 0x00, 0x02, 0x02, 0x01, 0x00, 0x02, 0x05, 0x05, 0x00, 0x03, 0x07, 0x01, 0x01
        /*0010*/ 	.byte	0x02, 0x03, 0x00, 0x00, 0x02, 0x06, 0x01, 0x00, 0x04, 0x0b, 0x08, 0x00, 0x09, 0x00, 0x00, 0x00
        /*0020*/ 	.byte	0x00, 0x00, 0x00, 0x00


//--------------------- .nv.info.s_transpose      --------------------------
	.section	.nv.info.s_transpose,"",@"SHT_CUDA_INFO"
	.sectionflags	@""
	.align	4


	//----- nvinfo : EIATTR_CUDA_API_VERSION
	.align		4
        /*0000*/ 	.byte	0x04, 0x37
        /*0002*/ 	.short	(.L_7 - .L_6)
.L_6:
        /*0004*/ 	.word	0x00000082


	//----- nvinfo : EIATTR_KPARAM_INFO
	.align		4
.L_7:
        /*0008*/ 	.byte	0x04, 0x17
        /*000a*/ 	.short	(.L_9 - .L_8)
.L_8:
        /*000c*/ 	.word	0x00000000
        /*0010*/ 	.short	0x0003
        /*0012*/ 	.short	0x0014
        /*0014*/ 	.byte	0x00, 0xf0, 0x11, 0x00


	//----- nvinfo : EIATTR_KPARAM_INFO
	.align		4
.L_9:
        /*0018*/ 	.byte	0x04, 0x17
        /*001a*/ 	.short	(.L_11 - .L_10)
.L_10:
        /*001c*/ 	.word	0x00000000
        /*0020*/ 	.short	0x0002
        /*0022*/ 	.short	0x0010
        /*0024*/ 	.byte	0x00, 0xf0, 0x11, 0x00


	//----- nvinfo : EIATTR_KPARAM_INFO
	.align		4
.L_11:
        /*0028*/ 	.byte	0x04, 0x17
        /*002a*/ 	.short	(.L_13 - .L_12)
.L_12:
        /*002c*/ 	.word	0x00000000
        /*0030*/ 	.short	0x0001
        /*0032*/ 	.short	0x0008
        /*0034*/ 	.byte	0x00, 0xf5, 0x21, 0x00


	//----- nvinfo : EIATTR_KPARAM_INFO
	.align		4
.L_13:
        /*0038*/ 	.byte	0x04, 0x17
        /*003a*/ 	.short	(.L_15 - .L_14)
.L_14:
        /*003c*/ 	.word	0x00000000
        /*0040*/ 	.short	0x0000
        /*0042*/ 	.short	0x0000
        /*0044*/ 	.byte	0x00, 0xf5, 0x21, 0x00


	//----- nvinfo : EIATTR_SPARSE_MMA_MASK
	.align		4
.L_15:
        /*0048*/ 	.byte	0x03, 0x50
        /*004a*/ 	.short	0x0000


	//----- nvinfo : EIATTR_MAXREG_COUNT
	.align		4
        /*004c*/ 	.byte	0x03, 0x1b
        /*004e*/ 	.short	0x00ff


	//----- nvinfo : EIATTR_NUM_BARRIERS
	.align		4
        /*0050*/ 	.byte	0x02, 0x4c
        /*0052*/ 	.byte	0x01
	.zero		1


	//----- nvinfo : EIATTR_MERCURY_ISA_VERSION
	.align		4
        /*0054*/ 	.byte	0x03, 0x5f
        /*0056*/ 	.short	0x0101


	//----- nvinfo : EIATTR_VRC_CTA_INIT_COUNT
	.align		4
        /*0058*/ 	.byte	0x02, 0x4a
	.zero		1
	.zero		1


	//----- nvinfo : EIATTR_EXIT_INSTR_OFFSETS
	.align		4
        /*005c*/ 	.byte	0x04, 0x1c
        /*005e*/ 	.short	(.L_17 - .L_16)


	//   ....[0]....
.L_16:
        /*0060*/ 	.word	0x00000180


	//   ....[1]....
        /*0064*/ 	.word	0x000001e0


	//----- nvinfo : EIATTR_CBANK_PARAM_SIZE
	.align		4
.L_17:
        /*0068*/ 	.byte	0x03, 0x19
        /*006a*/ 	.short	0x0018


	//----- nvinfo : EIATTR_PARAM_CBANK
	.align		4
        /*006c*/ 	.byte	0x04, 0x0a
        /*006e*/ 	.short	(.L_19 - .L_18)
	.align		4
.L_18:
        /*0070*/ 	.word	index@(.nv.constant0.s_transpose)
        /*0074*/ 	.short	0x0380
        /*0076*/ 	.short	0x0018


	//----- nvinfo : EIATTR_SW_WAR
	.align		4
.L_19:
        /*0078*/ 	.byte	0x04, 0x36
        /*007a*/ 	.short	(.L_21 - .L_20)
.L_20:
        /*007c*/ 	.word	0x00000008
.L_21:


//--------------------- .nv.callgraph             --------------------------
	.section	.nv.callgraph,"",@"SHT_CUDA_CALLGRAPH"
	.align	4
	.sectionentsize	8
	.align		4
        /*0000*/ 	.word	0x00000000
	.align		4
        /*0004*/ 	.word	0xffffffff
	.align		4
        /*0008*/ 	.word	0x00000000
	.align		4
        /*000c*/ 	.word	0xfffffffe
	.align		4
        /*0010*/ 	.word	0x00000000
	.align		4
        /*0014*/ 	.word	0xfffffffd
	.align		4
        /*0018*/ 	.word	0x00000000
	.align		4
        /*001c*/ 	.word	0xfffffffc


//--------------------- .text.s_transpose         --------------------------
	.section	.text.s_transpose,"ax",@progbits
	.align	128
        .global         s_transpose
        .type           s_transpose,@function
        .size           s_transpose,(.L_x_1 - s_transpose)
        .other          s_transpose,@"STO_CUDA_ENTRY STV_DEFAULT"
s_transpose:
.text.s_transpose:
[----:B------:R-:W-:Y:S01]  /*0000*/  LDC R1, c[0x0][0x37c] ;  /* 0x0000df00ff017b82 */ /* 0x000fe20000000800 */
[----:B------:R-:W0:Y:S07]  /*0010*/  S2R R4, SR_TID.Y ;  /* 0x0000000000047919 */ /* 0x000e2e0000002200 */
[----:B------:R-:W1:Y:S01]  /*0020*/  LDC R0, c[0x0][0x360] ;  /* 0x0000d800ff007b82 */ /* 0x000e620000000800 */
[----:B------:R-:W2:Y:S01]  /*0030*/  LDCU.64 UR8, c[0x0][0x390] ;  /* 0x00007200ff0877ac */ /* 0x000ea20008000a00 */
[----:B------:R-:W1:Y:S01]  /*0040*/  S2R R9, SR_TID.X ;  /* 0x0000000000097919 */ /* 0x000e620000002100 */
[----:B------:R-:W3:Y:S05]  /*0050*/  LDCU.64 UR6, c[0x0][0x358] ;  /* 0x00006b00ff0677ac */ /* 0x000eea0008000a00 */
[----:B------:R-:W0:Y:S08]  /*0060*/  S2UR UR5, SR_CTAID.Y ;  /* 0x00000000000579c3 */ /* 0x000e300000002600 */
[----:B------:R-:W0:Y:S08]  /*0070*/  LDC R5, c[0x0][0x364] ;  /* 0x0000d900ff057b82 */ /* 0x000e300000000800 */
[----:B------:R-:W1:Y:S01]  /*0080*/  S2UR UR4, SR_CTAID.X ;  /* 0x00000000000479c3 */ /* 0x000e620000002500 */
[----:B0-----:R-:W-:-:S05]  /*0090*/  IMAD R5, R5, UR5, R4 ;  /* 0x0000000505057c24 */ /* 0x001fca000f8e0204 */
[----:B--2---:R-:W-:Y:S01]  /*00a0*/  ISETP.GE.AND P0, PT, R5, UR9, PT ;  /* 0x0000000905007c0c */ /* 0x004fe2000bf06270 */
[----:B-1----:R-:W-:-:S05]  /*00b0*/  IMAD R0, R0, UR4, R9 ;  /* 0x0000000400007c24 */ /* 0x002fca000f8e0209 */
[----:B------:R-:W-:-:S13]  /*00c0*/  ISETP.LT.AND P0, PT, R0, UR8, !P0 ;  /* 0x0000000800007c0c */ /* 0x000fda000c701270 */
[----:B------:R-:W0:Y:S01]  /*00d0*/  @P0 LDC.64 R2, c[0x0][0x388] ;  /* 0x0000e200ff020b82 */ /* 0x000e220000000a00 */
[----:B------:R-:W-:-:S04]  /*00e0*/  @P0 IMAD R7, R0, UR9, R5 ;  /* 0x0000000900070c24 */ /* 0x000fc8000f8e0205 */
[----:B0-----:R-:W-:-:S06]  /*00f0*/  @P0 IMAD.WIDE R2, R7, 0x4, R2 ;  /* 0x0000000407020825 */ /* 0x001fcc00078e0202 */
[----:B---3--:R-:W2:Y:S01]  /*0100*/  @P0 LDG.E R3, desc[UR6][R2.64] ;  /* 0x0000000602030981 */ /* 0x008ea2000c1e1900 */
[----:B------:R-:W0:Y:S01]  /*0110*/  S2UR UR5, SR_CgaCtaId ;  /* 0x00000000000579c3 */ /* 0x000e220000008800 */
[----:B------:R-:W-:Y:S01]  /*0120*/  UMOV UR4, 0x400 ;  /* 0x0000040000047882 */ /* 0x000fe20000000000 */
[----:B------:R-:W-:Y:S01]  /*0130*/  LEA R4, R4, R9, 0x2 ;  /* 0x0000000904047211 */ /* 0x000fe200078e10ff */
[----:B0-----:R-:W-:-:S06]  /*0140*/  ULEA UR4, UR5, UR4, 0x18 ;  /* 0x0000000405047291 */ /* 0x001fcc000f8ec0ff */
[----:B------:R-:W-:-:S05]  /*0150*/  LEA R4, R4, UR4, 0x2 ;  /* 0x0000000404047c11 */ /* 0x000fca000f8e10ff */
[----:B--2---:R0:W-:Y:S01]  /*0160*/  @P0 STS [R4], R3 ;  /* 0x0000000304000388 */ /* 0x0041e20000000800 */
[----:B------:R-:W-:Y:S06]  /*0170*/  BAR.SYNC.DEFER_BLOCKING 0x0 ;  /* 0x0000000000007b1d */ /* 0x000fec0000010000 */
[----:B------:R-:W-:Y:S05]  /*0180*/  @!P0 EXIT ;  /* 0x000000000000894d */ /* 0x000fea0003800000 */
[----:B------:R-:W1:Y:S01]  /*0190*/  LDS R7, [R4] ;  /* 0x0000000004077984 */ /* 0x000e620000000800 */
[----:B0-----:R-:W0:Y:S01]  /*01a0*/  LDC.64 R2, c[0x0][0x380] ;  /* 0x0000e000ff027b82 */ /* 0x001e220000000a00 */
[----:B------:R-:W-:-:S04]  /*01b0*/  IMAD R5, R5, UR8, R0 ;  /* 0x0000000805057c24 */ /* 0x000fc8000f8e0200 */
[----:B0-----:R-:W-:-:S05]  /*01c0*/  IMAD.WIDE R2, R5, 0x4, R2 ;  /* 0x0000000405027825 */ /* 0x001fca00078e0202 */
[----:B-1----:R-:W-:Y:S01]  /*01d0*/  STG.E desc[UR6][R2.64], R7 ;  /* 0x0000000702007986 */ /* 0x002fe2000c101906 */
[----:B------:R-:W-:Y:S05]  /*01e0*/  EXIT ;  /* 0x000000000000794d */ /* 0x000fea0003800000 */
.L_x_0:
[----:B------:R-:W-:-:S00]  /*01f0*/  BRA `(.L_x_0) ;  /* 0xfffffffc00fc7947 */ /* 0x000fc0000383ffff */
[----:B------:R-:W-:-:S00]  /*0200*/  NOP ;  /* 0x0000000000007918 */ /* 0x000fc00000000000 */
[----:B------:R-:W-:-:S00]  /*0210*/  NOP ;  /* 0x0000000000007918 */ /* 0x000fc00000000000 */
[----:B------:R-:W-:-:S00]  /*0220*/  NOP ;  /* 0x0000000000007918 */ /* 0x000fc00000000000 */
[----:B------:R-:W-:-:S00]  /*0230*/  NOP ;  /* 0x0000000000007918 */ /* 0x000fc00000000000 */
[----:B------:R-:W-:-:S00]  /*0240*/  NOP ;  /* 0x0000000000007918 */ /* 0x000fc00000000000 */
[----:B------:R-:W-:-:S00]  /*0250*/  NOP ;  /* 0x0000000000007918 */ /* 0x000fc00000000000 */
[----:B------:R-:W-:-:S00]  /*0260*/  NOP ;  /* 0x0000000000007918 */ /* 0x000fc00000000000 */
[----:B------:R-:W-:-:S00]  /*0270*/  NOP ;  /* 0x0000000000007918 */ /* 0x000fc00000000000 */
.L_x_1:


//--------------------- .nv.shared.s_transpose    --------------------------
	.section	.nv.shared.s_transpose,"aw",@nobits
	.sectionflags	@""
	.align	16
	.zero		1024


//--------------------- .nv.shared.reserved.0     --------------------------
	.section	.nv.shared.reserved.0,"aw",@nobits
	.weak		__nv_reservedSMEM_offset_0_alias
	.size		__nv_reservedSMEM_offset_0_alias, 0, 64
	.other		__nv_reservedSMEM_offset_0_alias,@"STO_CUDA_RESERVED_SHARED STV_DEFAULT"
__nv_reservedSMEM_offset_0_alias:
	.zero		0
	.zero		64


//--------------------- .nv.constant0.s_transpose --------------------------
	.section	.nv.constant0.s_transpose,"a",@progbits
	.sectionflags	@""
	.align	4
.nv.constant0.s_transpose:
	.zero		920


//--------------------- SYMBOLS --------------------------

	.type		.nv.reservedSmem.offset0,@object
	.size		.nv.reservedSmem.offset0,0x4
	.type		.nv.reservedSmem.cap,@object
	.size		.nv.reservedSmem.cap,0x4
